	.headerflags	@"EF_CUDA_TEXMODE_UNIFIED EF_CUDA_64BIT_ADDRESS EF_CUDA_ACCELERATORS EF_CUDA_SM90 EF_CUDA_VIRTUAL_SM(EF_CUDA_SM90)"
	.elftype	@"ET_EXEC"


//--------------------- .nv.info                  --------------------------
	.section	.nv.info,"",@"SHT_CUDA_INFO"
	.align	4


	//----- nvinfo : EIATTR_REGCOUNT
	.align		4
        /*0000*/ 	.byte	0x04, 0x2f
        /*0002*/ 	.short	(.L_1 - .L_0)
	.align		4
.L_0:
        /*0004*/ 	.word	index@(triton_per_fused_abs_mean_sub_16)
        /*0008*/ 	.word	0x0000000e


	//----- nvinfo : EIATTR_MIN_STACK_SIZE
	.align		4
.L_1:
        /*000c*/ 	.byte	0x04, 0x12
        /*000e*/ 	.short	(.L_3 - .L_2)
	.align		4
.L_2:
        /*0010*/ 	.word	index@(triton_per_fused_abs_mean_sub_16)
        /*0014*/ 	.word	0x00000000


	//----- nvinfo : EIATTR_FRAME_SIZE
	.align		4
.L_3:
        /*0018*/ 	.byte	0x04, 0x11
        /*001a*/ 	.short	(.L_5 - .L_4)
	.align		4
.L_4:
        /*001c*/ 	.word	index@(triton_per_fused_abs_mean_sub_16)
        /*0020*/ 	.word	0x00000000


	//----- nvinfo : EIATTR_MIN_STACK_SIZE
	.align		4
.L_5:
        /*0024*/ 	.byte	0x04, 0x12
        /*0026*/ 	.short	(.L_7 - .L_6)
	.align		4
.L_6:
        /*0028*/ 	.word	index@(triton_per_fused_abs_mean_sub_16)
        /*002c*/ 	.word	0x00000000
.L_7:


//--------------------- .nv.info.triton_per_fused_abs_mean_sub_16 --------------------------
	.section	.nv.info.triton_per_fused_abs_mean_sub_16,"",@"SHT_CUDA_INFO"
	.sectionflags	@""
	.align	4


	//----- nvinfo : EIATTR_CUDA_API_VERSION
	.align		4
        /*0000*/ 	.byte	0x04, 0x37
        /*0002*/ 	.short	(.L_9 - .L_8)
.L_8:
        /*0004*/ 	.word	0x0000007c


	//----- nvinfo : EIATTR_KPARAM_INFO
	.align		4
.L_9:
        /*0008*/ 	.byte	0x04, 0x17
        /*000a*/ 	.short	(.L_11 - .L_10)
.L_10:
        /*000c*/ 	.word	0x00000000
        /*0010*/ 	.short	0x0003
        /*0012*/ 	.short	0x0014
        /*0014*/ 	.byte	0x00, 0xf0, 0x11, 0x00


	//----- nvinfo : EIATTR_KPARAM_INFO
	.align		4
.L_11:
        /*0018*/ 	.byte	0x04, 0x17
        /*001a*/ 	.short	(.L_13 - .L_12)
.L_12:
        /*001c*/ 	.word	0x00000000
        /*0020*/ 	.short	0x0002
        /*0022*/ 	.short	0x0010
        /*0024*/ 	.byte	0x00, 0xf0, 0x11, 0x00


	//----- nvinfo : EIATTR_KPARAM_INFO
	.align		4
.L_13:
        /*0028*/ 	.byte	0x04, 0x17
        /*002a*/ 	.short	(.L_15 - .L_14)
.L_14:
        /*002c*/ 	.word	0x00000000
        /*0030*/ 	.short	0x0001
        /*0032*/ 	.short	0x0008
        /*0034*/ 	.byte	0x00, 0xf4, 0x21, 0x00


	//----- nvinfo : EIATTR_KPARAM_INFO
	.align		4
.L_15:
        /*0038*/ 	.byte	0x04, 0x17
        /*003a*/ 	.short	(.L_17 - .L_16)
.L_16:
        /*003c*/ 	.word	0x00000000
        /*0040*/ 	.short	0x0000
        /*0042*/ 	.short	0x0000
        /*0044*/ 	.byte	0x00, 0xf4, 0x21, 0x00


	//----- nvinfo : EIATTR_SPARSE_MMA_MASK
	.align		4
.L_17:
        /*0048*/ 	.byte	0x03, 0x50
        /*004a*/ 	.short	0x0000


	//----- nvinfo : EIATTR_MAXREG_COUNT
	.align		4
        /*004c*/ 	.byte	0x03, 0x1b
        /*004e*/ 	.short	0x00ff


	//----- nvinfo : EIATTR_COOP_GROUP_MASK_REGIDS
	.align		4
        /*0050*/ 	.byte	0x04, 0x29
        /*0052*/ 	.short	(.L_19 - .L_18)


	//   ....[0]....
.L_18:
        /*0054*/ 	.word	0xffffffff


	//   ....[1]....
        /*0058*/ 	.word	0xffffffff


	//   ....[2]....
        /*005c*/ 	.word	0xffffffff


	//   ....[3]....
        /*0060*/ 	.word	0xffffffff


	//   ....[4]....
        /*0064*/ 	.word	0xffffffff


	//   ....[5]....
        /*0068*/ 	.word	0xffffffff


	//----- nvinfo : EIATTR_COOP_GROUP_INSTR_OFFSETS
	.align		4
.L_19:
        /*006c*/ 	.byte	0x04, 0x28
        /*006e*/ 	.short	(.L_21 - .L_20)


	//   ....[0]....
.L_20:
        /*0070*/ 	.word	0x00000150


	//   ....[1]....
        /*0074*/ 	.word	0x00000170


	//   ....[2]....
        /*0078*/ 	.word	0x000001a0


	//   ....[3]....
        /*007c*/ 	.word	0x000001c0


	//   ....[4]....
        /*0080*/ 	.word	0x000001e0


	//   ....[5]....
        /*0084*/ 	.word	0x00000280


	//----- nvinfo : EIATTR_EXIT_INSTR_OFFSETS
	.align		4
.L_21:
        /*0088*/ 	.byte	0x04, 0x1c
        /*008a*/ 	.short	(.L_23 - .L_22)


	//   ....[0]....
.L_22:
        /*008c*/ 	.word	0x000002c0


	//   ....[1]....
        /*0090*/ 	.word	0x00000310


	//----- nvinfo : EIATTR_REQNTID
	.align		4
.L_23:
        /*0094*/ 	.byte	0x04, 0x10
        /*0096*/ 	.short	(.L_25 - .L_24)
.L_24:
        /*0098*/ 	.word	0x00000040
        /*009c*/ 	.word	0x00000001
        /*00a0*/ 	.word	0x00000001


	//----- nvinfo : EIATTR_CBANK_PARAM_SIZE
	.align		4
.L_25:
        /*00a4*/ 	.byte	0x03, 0x19
        /*00a6*/ 	.short	0x0018


	//----- nvinfo : EIATTR_PARAM_CBANK
	.align		4
        /*00a8*/ 	.byte	0x04, 0x0a
        /*00aa*/ 	.short	(.L_27 - .L_26)
	.align		4
.L_26:
        /*00ac*/ 	.word	index@(.nv.constant0.triton_per_fused_abs_mean_sub_16)
        /*00b0*/ 	.short	0x0210
        /*00b2*/ 	.short	0x0018


	//----- nvinfo : EIATTR_SW_WAR
	.align		4
.L_27:
        /*00b4*/ 	.byte	0x04, 0x36
        /*00b6*/ 	.short	(.L_29 - .L_28)
.L_28:
        /*00b8*/ 	.word	0x00000008
.L_29:


//--------------------- .nv.callgraph             --------------------------
	.section	.nv.callgraph,"",@"SHT_CUDA_CALLGRAPH"
	.align	4
	.sectionentsize	8
	.align		4
        /*0000*/ 	.word	0x00000000
	.align		4
        /*0004*/ 	.word	0xffffffff
	.align		4
        /*0008*/ 	.word	0x00000000
	.align		4
        /*000c*/ 	.word	0xfffffffe
	.align		4
        /*0010*/ 	.word	0x00000000
	.align		4
        /*0014*/ 	.word	0xfffffffd
	.align		4
        /*0018*/ 	.word	0x00000000
	.align		4
        /*001c*/ 	.word	0xfffffffc


//--------------------- .text.triton_per_fused_abs_mean_sub_16 --------------------------
	.section	.text.triton_per_fused_abs_mean_sub_16,"ax",@progbits
	.sectionflags	@"SHF_BARRIERS=1"
	.align	128
        .global         triton_per_fused_abs_mean_sub_16
        .type           triton_per_fused_abs_mean_sub_16,@function
        .size           triton_per_fused_abs_mean_sub_16,(.L_x_1 - triton_per_fused_abs_mean_sub_16)
        .other          triton_per_fused_abs_mean_sub_16,@"STO_CUDA_ENTRY STV_DEFAULT"
triton_per_fused_abs_mean_sub_16:
.text.triton_per_fused_abs_mean_sub_16:
[----:B------:R-:W0:Y:S02]  /*0000*/  LDC R1, c[0x0][0x28] ;  /* 0x00000a00ff017b82 */ /* 0x000e240000000800 */
[----:B------:R-:W1:Y:S01]  /*0010*/  S2R R10, SR_TID.X ;  /* 0x00000000000a7919 */ /* 0x000e620000002100 */
[----:B------:R-:W2:Y:S01]  /*0020*/  LDC.64 R2, c[0x0][0x210] ;  /* 0x00008400ff027b82 */ /* 0x000ea20000000a00 */
[----:B------:R-:W-:Y:S01]  /*0030*/  ULDC.64 UR6, c[0x0][0x208] ;  /* 0x0000820000067ab9 */ /* 0x000fe20000000a00 */
[----:B------:R-:W3:Y:S01]  /*0040*/  S2R R0, SR_CTAID.X ;  /* 0x0000000000007919 */ /* 0x000ee20000002500 */
[----:B-1----:R-:W-:Y:S01]  /*0050*/  IMAD.SHL.U32 R4, R10, 0x40, RZ ;  /* 0x000000400a047824 */ /* 0x002fe200078e00ff */
[----:B---3--:R-:W-:-:S04]  /*0060*/  ISETP.GE.AND P0, PT, R0, 0x40, PT ;  /* 0x000000400000780c */ /* 0x008fc80003f06270 */
[----:B------:R-:W-:Y:S01]  /*0070*/  LOP3.LUT R5, R4, 0xfc0, RZ, 0xc0, !PT ;  /* 0x00000fc004057812 */ /* 0x000fe200078ec0ff */
[----:B------:R-:W-:-:S04]  /*0080*/  IMAD.MOV.U32 R4, RZ, RZ, RZ ;  /* 0x000000ffff047224 */ /* 0x000fc800078e00ff */
[----:B------:R-:W-:-:S04]  /*0090*/  IMAD.IADD R5, R5, 0x1, R0 ;  /* 0x0000000105057824 */ /* 0x000fc800078e0200 */
[----:B--2---:R-:W-:-:S05]  /*00a0*/  IMAD.WIDE R2, R5, 0x4, R2 ;  /* 0x0000000405027825 */ /* 0x004fca00078e0202 */
[----:B------:R1:W2:Y:S01]  /*00b0*/  @!P0 LDG.E R4, desc[UR6][R2.64] ;  /* 0x0000000602048981 */ /* 0x0002a2000c1e1900 */
[----:B------:R-:W3:Y:S01]  /*00c0*/  S2UR UR5, SR_CgaCtaId ;  /* 0x00000000000579c3 */ /* 0x000ee20000008800 */
[----:B------:R-:W-:Y:S01]  /*00d0*/  UMOV UR4, 0x400 ;  /* 0x0000040000047882 */ /* 0x000fe20000000000 */
[----:B------:R-:W-:Y:S02]  /*00e0*/  ISETP.GE.AND P1, PT, R10, 0x2, PT ;  /* 0x000000020a00780c */ /* 0x000fe40003f26270 */
[----:B-1----:R-:W-:-:S04]  /*00f0*/  SHF.R.U32.HI R2, RZ, 0x3, R10 ;  /* 0x00000003ff027819 */ /* 0x002fc8000001160a */
[----:B------:R-:W-:Y:S01]  /*0100*/  LOP3.LUT R2, R2, 0x4, RZ, 0xc0, !PT ;  /* 0x0000000402027812 */ /* 0x000fe200078ec0ff */
[----:B---3--:R-:W-:Y:S01]  /*0110*/  UPRMT UR4, UR5, 0x654, UR4 ;  /* 0x0000065405047896 */ /* 0x008fe20008000004 */
[----:B--2---:R-:W-:-:S04]  /*0120*/  SEL R4, R4, RZ, !P0 ;  /* 0x000000ff04047207 */ /* 0x004fc80004000000 */
[----:B------:R-:W-:Y:S02]  /*0130*/  FSEL R4, R4, RZ, !P0 ;  /* 0x000000ff04047208 */ /* 0x000fe40004000000 */
[----:B------:R-:W-:-:S03]  /*0140*/  LOP3.LUT P0, RZ, R10, 0x1f, RZ, 0xc0, !PT ;  /* 0x0000001f0aff7812 */ /* 0x000fc6000780c0ff */
[----:B------:R-:W1:Y:S02]  /*0150*/  SHFL.BFLY PT, R5, R4, 0x10, 0x1f ;  /* 0x0e001f0004057f89 */ /* 0x000e6400000e0000 */
[----:B-1----:R-:W-:-:S05]  /*0160*/  FADD R5, R4, R5 ;  /* 0x0000000504057221 */ /* 0x002fca0000000000 */
[----:B------:R-:W1:Y:S02]  /*0170*/  SHFL.BFLY PT, R6, R5, 0x8, 0x1f ;  /* 0x0d001f0005067f89 */ /* 0x000e6400000e0000 */
[----:B-1----:R-:W-:Y:S01]  /*0180*/  FADD R6, R5, R6 ;  /* 0x0000000605067221 */ /* 0x002fe20000000000 */
[----:B------:R-:W-:-:S04]  /*0190*/  LOP3.LUT R5, R10, 0x1, RZ, 0xc0, !PT ;  /* 0x000000010a057812 */ /* 0x000fc800078ec0ff */
[----:B------:R-:W1:Y:S02]  /*01a0*/  SHFL.BFLY PT, R7, R6, 0x4, 0x1f ;  /* 0x0c801f0006077f89 */ /* 0x000e6400000e0000 */
[----:B-1----:R-:W-:-:S05]  /*01b0*/  FADD R7, R6, R7 ;  /* 0x0000000706077221 */ /* 0x002fca0000000000 */
[----:B------:R-:W1:Y:S02]  /*01c0*/  SHFL.BFLY PT, R8, R7, 0x2, 0x1f ;  /* 0x0c401f0007087f89 */ /* 0x000e6400000e0000 */
[----:B-1----:R-:W-:-:S05]  /*01d0*/  FADD R8, R7, R8 ;  /* 0x0000000807087221 */ /* 0x002fca0000000000 */
[----:B------:R-:W1:Y:S02]  /*01e0*/  SHFL.BFLY PT, R3, R8, 0x1, 0x1f ;  /* 0x0c201f0008037f89 */ /* 0x000e6400000e0000 */
[----:B-1----:R-:W-:Y:S01]  /*01f0*/  FADD R11, R8, R3 ;  /* 0x00000003080b7221 */ /* 0x002fe20000000000 */
[----:B------:R-:W-:-:S04]  /*0200*/  LEA R3, R10, UR4, 0x2 ;  /* 0x000000040a037c11 */ /* 0x000fc8000f8e10ff */
[----:B------:R-:W-:Y:S01]  /*0210*/  @!P0 STS [R2+UR4], R11 ;  /* 0x0000000b02008988 */ /* 0x000fe20008000804 */
[----:B------:R-:W-:Y:S01]  /*0220*/  BAR.SYNC.DEFER_BLOCKING 0x0 ;  /* 0x0000000000007b1d */ /* 0x000fe20000010000 */
[----:B------:R-:W-:-:S04]  /*0230*/  ISETP.NE.U32.AND P0, PT, R5, 0x1, PT ;  /* 0x000000010500780c */ /* 0x000fc80003f05070 */
[C---:B------:R-:W-:Y:S01]  /*0240*/  ISETP.LT.AND P0, PT, R10.reuse, 0x2, P0 ;  /* 0x000000020a00780c */ /* 0x040fe20000701270 */
[----:B------:R-:W1:Y:S01]  /*0250*/  @!P1 LDS R9, [R3] ;  /* 0x0000000003099984 */ /* 0x000e620000000800 */
[----:B------:R-:W-:-:S04]  /*0260*/  LOP3.LUT P1, RZ, R10, 0x3f, RZ, 0xc0, !PT ;  /* 0x0000003f0aff7812 */ /* 0x000fc8000782c0ff */
[----:B------:R-:W-:Y:S01]  /*0270*/  ISETP.LT.AND P1, PT, R0, 0x40, !P1 ;  /* 0x000000400000780c */ /* 0x000fe20004f21270 */
[----:B-1----:R-:W1:Y:S02]  /*0280*/  SHFL.BFLY PT, R4, R9, 0x1, 0x1f ;  /* 0x0c201f0009047f89 */ /* 0x002e6400000e0000 */
[----:B-1----:R-:W-:-:S05]  /*0290*/  FADD R4, R9, R4 ;  /* 0x0000000409047221 */ /* 0x002fca0000000000 */
[----:B------:R1:W-:Y:S01]  /*02a0*/  @P0 STS [R3], R4 ;  /* 0x0000000403000388 */ /* 0x0003e20000000800 */
[----:B------:R-:W-:Y:S06]  /*02b0*/  BAR.SYNC.DEFER_BLOCKING 0x0 ;  /* 0x0000000000007b1d */ /* 0x000fec0000010000 */
[----:B-1----:R-:W-:Y:S05]  /*02c0*/  @!P1 EXIT ;  /* 0x000000000000994d */ /* 0x002fea0003800000 */
[----:B------:R-:W0:Y:S01]  /*02d0*/  LDS R5, [UR4] ;  /* 0x00000004ff057984 */ /* 0x000e220008000800 */
[----:B------:R-:W1:Y:S02]  /*02e0*/  LDC.64 R2, c[0x0][0x218] ;  /* 0x00008600ff027b82 */ /* 0x000e640000000a00 */
[----:B-1----:R-:W-:-:S05]  /*02f0*/  IMAD.WIDE R2, R0, 0x4, R2 ;  /* 0x0000000400027825 */ /* 0x002fca00078e0202 */
[----:B0-----:R-:W-:Y:S01]  /*0300*/  STG.E desc[UR6][R2.64], R5 ;  /* 0x0000000502007986 */ /* 0x001fe2000c101906 */
[----:B------:R-:W-:Y:S05]  /*0310*/  EXIT ;  /* 0x000000000000794d */ /* 0x000fea0003800000 */
.L_x_0:
[----:B------:R-:W-:-:S00]  /*0320*/  BRA `(.L_x_0) ;  /* 0xfffffffc00fc7947 */ /* 0x000fc0000383ffff */
[----:B------:R-:W-:-:S00]  /*0330*/  NOP ;  /* 0x0000000000007918 */ /* 0x000fc00000000000 */
        /* <DEDUP_REMOVED lines=12> */
.L_x_1:


//--------------------- .nv.shared.triton_per_fused_abs_mean_sub_16 --------------------------
	.section	.nv.shared.triton_per_fused_abs_mean_sub_16,"aw",@nobits
	.sectionflags	@""
	.align	16
	.zero		1024


//--------------------- .nv.constant0.triton_per_fused_abs_mean_sub_16 --------------------------
	.section	.nv.constant0.triton_per_fused_abs_mean_sub_16,"a",@progbits
	.sectionflags	@""
	.align	4
.nv.constant0.triton_per_fused_abs_mean_sub_16:
	.zero		552
